//
// Generated by NVIDIA NVVM Compiler
//
// Compiler Build ID: CL-36424714
// Cuda compilation tools, release 13.0, V13.0.88
// Based on NVVM 20.0.0
//

.version 9.0
.target sm_100
.address_size 64

	// .globl	_Z6kernelP6uchar4iii
.const .align 4 .b8 devAvg[384];

.visible .entry _Z6kernelP6uchar4iii(
	.param .u64 .ptr .align 1 _Z6kernelP6uchar4iii_param_0,
	.param .u32 _Z6kernelP6uchar4iii_param_1,
	.param .u32 _Z6kernelP6uchar4iii_param_2,
	.param .u32 _Z6kernelP6uchar4iii_param_3
)
{
	.reg .pred 	%p<17>;
	.reg .b16 	%rs<27>;
	.reg .b32 	%r<43>;
	.reg .b32 	%f<114>;
	.reg .b64 	%rd<16>;

	ld.param.u64 	%rd6, [_Z6kernelP6uchar4iii_param_0];
	ld.param.u32 	%r19, [_Z6kernelP6uchar4iii_param_1];
	ld.param.u32 	%r20, [_Z6kernelP6uchar4iii_param_2];
	ld.param.u32 	%r18, [_Z6kernelP6uchar4iii_param_3];
	mov.u32 	%r1, %ntid.x;
	mov.u32 	%r21, %ctaid.x;
	mov.u32 	%r22, %tid.x;
	mad.lo.s32 	%r38, %r1, %r21, %r22;
	mul.lo.s32 	%r3, %r20, %r19;
	setp.ge.s32 	%p1, %r38, %r3;
	setp.lt.s32 	%p2, %r18, 1;
	or.pred  	%p3, %p1, %p2;
	@%p3 bra 	$L__BB0_24;
	and.b32  	%r4, %r18, 3;
	and.b32  	%r5, %r18, 2147483644;
	and.b32  	%r6, %r18, 1;
	neg.s32 	%r7, %r5;
	mov.u32 	%r23, %nctaid.x;
	mul.lo.s32 	%r8, %r1, %r23;
	cvta.to.global.u64 	%rd1, %rd6;
	mov.u64 	%rd13, devAvg;
	add.s64 	%rd8, %rd13, 24;
$L__BB0_2:
	setp.lt.u32 	%p4, %r18, 4;
	mul.wide.s32 	%rd7, %r38, 4;
	add.s64 	%rd2, %rd1, %rd7;
	mov.f32 	%f106, 0fFF7FFFFF;
	mov.b32 	%r42, 0;
	@%p4 bra 	$L__BB0_13;
	.pragma "used_bytes_mask 7";
	ld.global.u32 	%r26, [%rd2];
	bfe.u32 	%r27, %r26, 0, 8;
	cvt.u16.u32 	%rs1, %r27;
	and.b16  	%rs2, %rs1, 255;
	bfe.u32 	%r28, %r26, 8, 8;
	cvt.u16.u32 	%rs3, %r28;
	and.b16  	%rs4, %rs3, 255;
	bfe.u32 	%r29, %r26, 16, 8;
	cvt.u16.u32 	%rs5, %r29;
	and.b16  	%rs6, %rs5, 255;
	cvt.rn.f32.u16 	%f10, %rs2;
	cvt.rn.f32.u16 	%f11, %rs4;
	cvt.rn.f32.u16 	%f12, %rs6;
	mov.f32 	%f106, 0fFF7FFFFF;
	mov.b32 	%r40, 0;
	mov.u64 	%rd15, %rd8;
	mov.u32 	%r39, %r7;
$L__BB0_4:
	.pragma "nounroll";
	ld.const.f32 	%f24, [%rd15+-24];
	sub.f32 	%f25, %f10, %f24;
	neg.f32 	%f26, %f25;
	mul.f32 	%f27, %f25, %f26;
	ld.const.f32 	%f28, [%rd15+-20];
	sub.f32 	%f29, %f11, %f28;
	mul.f32 	%f30, %f29, %f29;
	sub.f32 	%f31, %f27, %f30;
	ld.const.f32 	%f32, [%rd15+-16];
	sub.f32 	%f33, %f12, %f32;
	mul.f32 	%f34, %f33, %f33;
	sub.f32 	%f2, %f31, %f34;
	setp.leu.f32 	%p5, %f2, %f106;
	@%p5 bra 	$L__BB0_6;
	st.global.u8 	[%rd2+3], %r40;
	mov.f32 	%f106, %f2;
$L__BB0_6:
	ld.const.f32 	%f35, [%rd15+-12];
	sub.f32 	%f36, %f10, %f35;
	neg.f32 	%f37, %f36;
	mul.f32 	%f38, %f36, %f37;
	ld.const.f32 	%f39, [%rd15+-8];
	sub.f32 	%f40, %f11, %f39;
	mul.f32 	%f41, %f40, %f40;
	sub.f32 	%f42, %f38, %f41;
	ld.const.f32 	%f43, [%rd15+-4];
	sub.f32 	%f44, %f12, %f43;
	mul.f32 	%f45, %f44, %f44;
	sub.f32 	%f4, %f42, %f45;
	setp.leu.f32 	%p6, %f4, %f106;
	@%p6 bra 	$L__BB0_8;
	cvt.u16.u32 	%rs7, %r40;
	add.s16 	%rs8, %rs7, 1;
	st.global.u8 	[%rd2+3], %rs8;
	mov.f32 	%f106, %f4;
$L__BB0_8:
	ld.const.f32 	%f46, [%rd15];
	sub.f32 	%f47, %f10, %f46;
	neg.f32 	%f48, %f47;
	mul.f32 	%f49, %f47, %f48;
	ld.const.f32 	%f50, [%rd15+4];
	sub.f32 	%f51, %f11, %f50;
	mul.f32 	%f52, %f51, %f51;
	sub.f32 	%f53, %f49, %f52;
	ld.const.f32 	%f54, [%rd15+8];
	sub.f32 	%f55, %f12, %f54;
	mul.f32 	%f56, %f55, %f55;
	sub.f32 	%f6, %f53, %f56;
	setp.leu.f32 	%p7, %f6, %f106;
	@%p7 bra 	$L__BB0_10;
	cvt.u16.u32 	%rs9, %r40;
	add.s16 	%rs10, %rs9, 2;
	st.global.u8 	[%rd2+3], %rs10;
	mov.f32 	%f106, %f6;
$L__BB0_10:
	ld.const.f32 	%f57, [%rd15+12];
	sub.f32 	%f58, %f10, %f57;
	neg.f32 	%f59, %f58;
	mul.f32 	%f60, %f58, %f59;
	ld.const.f32 	%f61, [%rd15+16];
	sub.f32 	%f62, %f11, %f61;
	mul.f32 	%f63, %f62, %f62;
	sub.f32 	%f64, %f60, %f63;
	ld.const.f32 	%f65, [%rd15+20];
	sub.f32 	%f66, %f12, %f65;
	mul.f32 	%f67, %f66, %f66;
	sub.f32 	%f8, %f64, %f67;
	setp.leu.f32 	%p8, %f8, %f106;
	@%p8 bra 	$L__BB0_12;
	cvt.u16.u32 	%rs11, %r40;
	add.s16 	%rs12, %rs11, 3;
	st.global.u8 	[%rd2+3], %rs12;
	mov.f32 	%f106, %f8;
$L__BB0_12:
	add.s32 	%r40, %r40, 4;
	add.s32 	%r39, %r39, 4;
	add.s64 	%rd15, %rd15, 48;
	setp.eq.s32 	%p9, %r39, 0;
	mov.u32 	%r42, %r5;
	@%p9 bra 	$L__BB0_13;
	bra.uni 	$L__BB0_4;
$L__BB0_13:
	setp.eq.s32 	%p10, %r4, 0;
	@%p10 bra 	$L__BB0_23;
	setp.eq.s32 	%p11, %r4, 1;
	@%p11 bra 	$L__BB0_20;
	.pragma "used_bytes_mask 7";
	ld.global.u32 	%r30, [%rd2];
	bfe.u32 	%r31, %r30, 0, 8;
	cvt.u16.u32 	%rs13, %r31;
	and.b16  	%rs14, %rs13, 255;
	bfe.u32 	%r32, %r30, 8, 8;
	cvt.u16.u32 	%rs15, %r32;
	and.b16  	%rs16, %rs15, 255;
	bfe.u32 	%r33, %r30, 16, 8;
	cvt.u16.u32 	%rs17, %r33;
	and.b16  	%rs18, %rs17, 255;
	cvt.rn.f32.u16 	%f14, %rs14;
	mul.wide.u32 	%rd10, %r42, 12;
	add.s64 	%rd5, %rd13, %rd10;
	ld.const.f32 	%f68, [%rd5];
	sub.f32 	%f69, %f14, %f68;
	neg.f32 	%f70, %f69;
	mul.f32 	%f71, %f69, %f70;
	cvt.rn.f32.u16 	%f15, %rs16;
	ld.const.f32 	%f72, [%rd5+4];
	sub.f32 	%f73, %f15, %f72;
	mul.f32 	%f74, %f73, %f73;
	sub.f32 	%f75, %f71, %f74;
	cvt.rn.f32.u16 	%f16, %rs18;
	ld.const.f32 	%f76, [%rd5+8];
	sub.f32 	%f77, %f16, %f76;
	mul.f32 	%f78, %f77, %f77;
	sub.f32 	%f17, %f75, %f78;
	setp.leu.f32 	%p12, %f17, %f106;
	@%p12 bra 	$L__BB0_17;
	st.global.u8 	[%rd2+3], %r42;
	mov.f32 	%f106, %f17;
$L__BB0_17:
	ld.const.f32 	%f79, [%rd5+12];
	sub.f32 	%f80, %f14, %f79;
	neg.f32 	%f81, %f80;
	mul.f32 	%f82, %f80, %f81;
	ld.const.f32 	%f83, [%rd5+16];
	sub.f32 	%f84, %f15, %f83;
	mul.f32 	%f85, %f84, %f84;
	sub.f32 	%f86, %f82, %f85;
	ld.const.f32 	%f87, [%rd5+20];
	sub.f32 	%f88, %f16, %f87;
	mul.f32 	%f89, %f88, %f88;
	sub.f32 	%f19, %f86, %f89;
	setp.leu.f32 	%p13, %f19, %f106;
	@%p13 bra 	$L__BB0_19;
	cvt.u16.u32 	%rs19, %r42;
	add.s16 	%rs20, %rs19, 1;
	st.global.u8 	[%rd2+3], %rs20;
	mov.f32 	%f106, %f19;
$L__BB0_19:
	add.s32 	%r42, %r42, 2;
$L__BB0_20:
	setp.eq.s32 	%p14, %r6, 0;
	@%p14 bra 	$L__BB0_23;
	.pragma "used_bytes_mask 7";
	ld.global.u32 	%r34, [%rd2];
	bfe.u32 	%r35, %r34, 0, 8;
	cvt.u16.u32 	%rs21, %r35;
	and.b16  	%rs22, %rs21, 255;
	bfe.u32 	%r36, %r34, 8, 8;
	cvt.u16.u32 	%rs23, %r36;
	and.b16  	%rs24, %rs23, 255;
	bfe.u32 	%r37, %r34, 16, 8;
	cvt.u16.u32 	%rs25, %r37;
	and.b16  	%rs26, %rs25, 255;
	cvt.rn.f32.u16 	%f90, %rs22;
	mul.wide.u32 	%rd12, %r42, 12;
	add.s64 	%rd14, %rd13, %rd12;
	ld.const.f32 	%f91, [%rd14];
	sub.f32 	%f92, %f90, %f91;
	neg.f32 	%f93, %f92;
	mul.f32 	%f94, %f92, %f93;
	cvt.rn.f32.u16 	%f95, %rs24;
	ld.const.f32 	%f96, [%rd14+4];
	sub.f32 	%f97, %f95, %f96;
	mul.f32 	%f98, %f97, %f97;
	sub.f32 	%f99, %f94, %f98;
	cvt.rn.f32.u16 	%f100, %rs26;
	ld.const.f32 	%f101, [%rd14+8];
	sub.f32 	%f102, %f100, %f101;
	mul.f32 	%f103, %f102, %f102;
	sub.f32 	%f104, %f99, %f103;
	setp.leu.f32 	%p15, %f104, %f106;
	@%p15 bra 	$L__BB0_23;
	st.global.u8 	[%rd2+3], %r42;
$L__BB0_23:
	add.s32 	%r38, %r38, %r8;
	setp.lt.s32 	%p16, %r38, %r3;
	@%p16 bra 	$L__BB0_2;
$L__BB0_24:
	ret;

}


// ===== COMPILED SASS (sm_100) =====

	.target	sm_100

	.elftype	@"ET_EXEC"


//--------------------- .note.nv.tkinfo           --------------------------
	.section	.note.nv.tkinfo,"",@"SHT_NOTE"
	.sectionflags	@"SHF_NOTE_NV_TKINFO"
	.tkinfo
        /*0018*/ 	.word	0x00000002
        /*0030*/ 	.string	""
        /*0030*/ 	.string	"ptxas"
        /*0030*/ 	.string	"Cuda compilation tools, release 13.0, V13.0.88"
        /*0030*/ 	.string	"Build cuda_13.0.r13.0/compiler.36424714_0"
        /*0030*/ 	.string	"-arch sm_100 -m 64 "



//--------------------- .note.nv.cuinfo           --------------------------
	.section	.note.nv.cuinfo,"",@"SHT_NOTE"
	.sectionflags	@"SHF_NOTE_NV_CUINFO"
        /*0018*/ 	.short	0x0002
        /*001a*/ 	.short	0x0064
        /*001c*/ 	.short	0x0082
	.zero		2


//--------------------- .nv.info                  --------------------------
	.section	.nv.info,"",@"SHT_CUDA_INFO"
	.align	4


	//----- nvinfo : EIATTR_REGCOUNT
	.align		4
        /*0000*/ 	.byte	0x04, 0x2f
        /*0002*/ 	.short	(.L_2 - .L_1)
	.align		4
.L_1:
        /*0004*/ 	.word	index@(_Z6kernelP6uchar4iii)
        /*0008*/ 	.word	0x00000018


	//----- nvinfo : EIATTR_FRAME_SIZE
	.align		4
.L_2:
        /*000c*/ 	.byte	0x04, 0x11
        /*000e*/ 	.short	(.L_4 - .L_3)
	.align		4
.L_3:
        /*0010*/ 	.word	index@(_Z6kernelP6uchar4iii)
        /*0014*/ 	.word	0x00000000


	//----- nvinfo : EIATTR_MIN_STACK_SIZE
	.align		4
.L_4:
        /*0018*/ 	.byte	0x04, 0x12
        /*001a*/ 	.short	(.L_6 - .L_5)
	.align		4
.L_5:
        /*001c*/ 	.word	index@(_Z6kernelP6uchar4iii)
        /*0020*/ 	.word	0x00000000
.L_6:


//--------------------- .nv.compat                --------------------------
	.section	.nv.compat,"",@"SHT_CUDA_COMPAT_INFO"
	.align	4
        /*0000*/ 	.byte	0x02, 0x09, 0x00, 0x00, 0x02, 0x02, 0x01, 0x00, 0x02, 0x05, 0x05, 0x00, 0x03, 0x07, 0x01, 0x01
        /*0010*/ 	.byte	0x02, 0x03, 0x00, 0x00, 0x02, 0x06, 0x01, 0x00, 0x04, 0x0b, 0x08, 0x00, 0x01, 0x00, 0x00, 0x00
        /*0020*/ 	.byte	0x00, 0x00, 0x00, 0x00


//--------------------- .nv.info._Z6kernelP6uchar4iii --------------------------
	.section	.nv.info._Z6kernelP6uchar4iii,"",@"SHT_CUDA_INFO"
	.sectionflags	@""
	.align	4


	//----- nvinfo : EIATTR_CUDA_API_VERSION
	.align		4
        /*0000*/ 	.byte	0x04, 0x37
        /*0002*/ 	.short	(.L_8 - .L_7)
.L_7:
        /*0004*/ 	.word	0x00000082


	//----- nvinfo : EIATTR_KPARAM_INFO
	.align		4
.L_8:
        /*0008*/ 	.byte	0x04, 0x17
        /*000a*/ 	.short	(.L_10 - .L_9)
.L_9:
        /*000c*/ 	.word	0x00000000
        /*0010*/ 	.short	0x0003
        /*0012*/ 	.short	0x0010
        /*0014*/ 	.byte	0x00, 0xf0, 0x11, 0x00


	//----- nvinfo : EIATTR_KPARAM_INFO
	.align		4
.L_10:
        /*0018*/ 	.byte	0x04, 0x17
        /*001a*/ 	.short	(.L_12 - .L_11)
.L_11:
        /*001c*/ 	.word	0x00000000
        /*0020*/ 	.short	0x0002
        /*0022*/ 	.short	0x000c
        /*0024*/ 	.byte	0x00, 0xf0, 0x11, 0x00


	//----- nvinfo : EIATTR_KPARAM_INFO
	.align		4
.L_12:
        /*0028*/ 	.byte	0x04, 0x17
        /*002a*/ 	.short	(.L_14 - .L_13)
.L_13:
        /*002c*/ 	.word	0x00000000
        /*0030*/ 	.short	0x0001
        /*0032*/ 	.short	0x0008
        /*0034*/ 	.byte	0x00, 0xf0, 0x11, 0x00


	//----- nvinfo : EIATTR_KPARAM_INFO
	.align		4
.L_14:
        /*0038*/ 	.byte	0x04, 0x17
        /*003a*/ 	.short	(.L_16 - .L_15)
.L_15:
        /*003c*/ 	.word	0x00000000
        /*0040*/ 	.short	0x0000
        /*0042*/ 	.short	0x0000
        /*0044*/ 	.byte	0x00, 0xf5, 0x21, 0x00


	//----- nvinfo : EIATTR_SPARSE_MMA_MASK
	.align		4
.L_16:
        /*0048*/ 	.byte	0x03, 0x50
        /*004a*/ 	.short	0x0000


	//----- nvinfo : EIATTR_MAXREG_COUNT
	.align		4
        /*004c*/ 	.byte	0x03, 0x1b
        /*004e*/ 	.short	0x00ff


	//----- nvinfo : EIATTR_MERCURY_ISA_VERSION
	.align		4
        /*0050*/ 	.byte	0x03, 0x5f
        /*0052*/ 	.short	0x0101


	//----- nvinfo : EIATTR_UNUSED_LOAD_BYTE_OFFSET
	.align		4
        /*0054*/ 	.byte	0x04, 0x44
        /*0056*/ 	.short	(.L_18 - .L_17)


	//   ....[0]....
.L_17:
        /*0058*/ 	.word	0x00000190
        /*005c*/ 	.word	0x00000007


	//   ....[1]....
        /*0060*/ 	.word	0x00000910
        /*0064*/ 	.word	0x00000007


	//   ....[2]....
        /*0068*/ 	.word	0x00000b20
        /*006c*/ 	.word	0x00000007


	//----- nvinfo : EIATTR_VRC_CTA_INIT_COUNT
	.align		4
.L_18:
        /*0070*/ 	.byte	0x02, 0x4a
	.zero		1
	.zero		1


	//----- nvinfo : EIATTR_EXIT_INSTR_OFFSETS
	.align		4
        /*0074*/ 	.byte	0x04, 0x1c
        /*0076*/ 	.short	(.L_20 - .L_19)


	//   ....[0]....
.L_19:
        /*0078*/ 	.word	0x000000a0


	//   ....[1]....
        /*007c*/ 	.word	0x00000c50


	//----- nvinfo : EIATTR_CRS_STACK_SIZE
	.align		4
.L_20:
        /*0080*/ 	.byte	0x04, 0x1e
        /*0082*/ 	.short	(.L_22 - .L_21)
.L_21:
        /*0084*/ 	.word	0x00000000


	//----- nvinfo : EIATTR_CBANK_PARAM_SIZE
	.align		4
.L_22:
        /*0088*/ 	.byte	0x03, 0x19
        /*008a*/ 	.short	0x0014


	//----- nvinfo : EIATTR_PARAM_CBANK
	.align		4
        /*008c*/ 	.byte	0x04, 0x0a
        /*008e*/ 	.short	(.L_24 - .L_23)
	.align		4
.L_23:
        /*0090*/ 	.word	index@(.nv.constant0._Z6kernelP6uchar4iii)
        /*0094*/ 	.short	0x0380
        /*0096*/ 	.short	0x0014


	//----- nvinfo : EIATTR_SW_WAR
	.align		4
.L_24:
        /*0098*/ 	.byte	0x04, 0x36
        /*009a*/ 	.short	(.L_26 - .L_25)
.L_25:
        /*009c*/ 	.word	0x00000008
.L_26:


//--------------------- .nv.callgraph             --------------------------
	.section	.nv.callgraph,"",@"SHT_CUDA_CALLGRAPH"
	.align	4
	.sectionentsize	8
	.align		4
        /*0000*/ 	.word	0x00000000
	.align		4
        /*0004*/ 	.word	0xffffffff
	.align		4
        /*0008*/ 	.word	0x00000000
	.align		4
        /*000c*/ 	.word	0xfffffffe
	.align		4
        /*0010*/ 	.word	0x00000000
	.align		4
        /*0014*/ 	.word	0xfffffffd
	.align		4
        /*0018*/ 	.word	0x00000000
	.align		4
        /*001c*/ 	.word	0xfffffffc


//--------------------- .nv.constant3             --------------------------
	.section	.nv.constant3,"a",@progbits
	.align	4
.nv.constant3:
	.type		devAvg,@object
	.size		devAvg,(.L_0 - devAvg)
devAvg:
	.zero		384
.L_0:


//--------------------- .text._Z6kernelP6uchar4iii --------------------------
	.section	.text._Z6kernelP6uchar4iii,"ax",@progbits
	.align	128
        .global         _Z6kernelP6uchar4iii
        .type           _Z6kernelP6uchar4iii,@function
        .size           _Z6kernelP6uchar4iii,(.L_x_6 - _Z6kernelP6uchar4iii)
        .other          _Z6kernelP6uchar4iii,@"STO_CUDA_ENTRY STV_DEFAULT"
_Z6kernelP6uchar4iii:
.text._Z6kernelP6uchar4iii:
[----:B------:R-:W-:Y:S01]  /*0000*/  LDC R1, c[0x0][0x37c] ;  /* 0x0000df00ff017b82 */ /* 0x000fe20000000800 */
[----:B------:R-:W0:Y:S07]  /*0010*/  S2R R0, SR_CTAID.X ;  /* 0x0000000000007919 */ /* 0x000e2e0000002500 */
[----:B------:R-:W1:Y:S01]  /*0020*/  LDC R8, c[0x0][0x390] ;  /* 0x0000e400ff087b82 */ /* 0x000e620000000800 */
[----:B------:R-:W2:Y:S01]  /*0030*/  LDCU.64 UR6, c[0x0][0x388] ;  /* 0x00007100ff0677ac */ /* 0x000ea20008000a00 */
[----:B------:R-:W0:Y:S01]  /*0040*/  S2R R3, SR_TID.X ;  /* 0x0000000000037919 */ /* 0x000e220000002100 */
[----:B------:R-:W0:Y:S01]  /*0050*/  LDCU UR5, c[0x0][0x360] ;  /* 0x00006c00ff0577ac */ /* 0x000e220008000800 */
[----:B--2---:R-:W-:Y:S01]  /*0060*/  UIMAD UR4, UR7, UR6, URZ ;  /* 0x00000006070472a4 */ /* 0x004fe2000f8e02ff */
[----:B-1----:R-:W-:Y:S01]  /*0070*/  ISETP.GE.AND P0, PT, R8, 0x1, PT ;  /* 0x000000010800780c */ /* 0x002fe20003f06270 */
[----:B0-----:R-:W-:-:S05]  /*0080*/  IMAD R0, R0, UR5, R3 ;  /* 0x0000000500007c24 */ /* 0x001fca000f8e0203 */
[----:B------:R-:W-:-:S13]  /*0090*/  ISETP.GE.OR P0, PT, R0, UR4, !P0 ;  /* 0x0000000400007c0c */ /* 0x000fda000c706670 */
[----:B------:R-:W-:Y:S05]  /*00a0*/  @P0 EXIT ;  /* 0x000000000000094d */ /* 0x000fea0003800000 */
[----:B------:R-:W0:Y:S01]  /*00b0*/  LDCU UR6, c[0x0][0x370] ;  /* 0x00006e00ff0677ac */ /* 0x000e220008000800 */
[C---:B------:R-:W-:Y:S02]  /*00c0*/  LOP3.LUT R16, R8.reuse, 0x3, RZ, 0xc0, !PT ;  /* 0x0000000308107812 */ /* 0x040fe400078ec0ff */
[----:B------:R-:W-:Y:S01]  /*00d0*/  LOP3.LUT R8, R8, 0x7ffffffc, RZ, 0xc0, !PT ;  /* 0x7ffffffc08087812 */ /* 0x000fe200078ec0ff */
[----:B------:R-:W1:Y:S01]  /*00e0*/  LDCU.64 UR8, c[0x0][0x358] ;  /* 0x00006b00ff0877ac */ /* 0x000e620008000a00 */
[----:B0-----:R-:W-:-:S12]  /*00f0*/  UIMAD UR5, UR5, UR6, URZ ;  /* 0x00000006050572a4 */ /* 0x001fd8000f8e02ff */
.L_x_4:
[----:B0-234-:R-:W0:Y:S01]  /*0100*/  LDC.64 R2, c[0x0][0x380] ;  /* 0x0000e000ff027b82 */ /* 0x01de220000000a00 */
[----:B------:R-:W2:Y:S01]  /*0110*/  LDCU UR6, c[0x0][0x390] ;  /* 0x00007200ff0677ac */ /* 0x000ea20008000800 */
[----:B------:R-:W-:Y:S01]  /*0120*/  HFMA2 R13, -RZ, RZ, 0, 0 ;  /* 0x00000000ff0d7431 */ /* 0x000fe200000001ff */
[----:B------:R-:W-:Y:S01]  /*0130*/  MOV R12, 0xff7fffff ;  /* 0xff7fffff000c7802 */ /* 0x000fe20000000f00 */
[----:B--2---:R-:W-:Y:S01]  /*0140*/  UISETP.GE.U32.AND UP0, UPT, UR6, 0x4, UPT ;  /* 0x000000040600788c */ /* 0x004fe2000bf06070 */
[C---:B0-----:R-:W-:Y:S01]  /*0150*/  IMAD.WIDE R2, R0.reuse, 0x4, R2 ;  /* 0x0000000400027825 */ /* 0x041fe200078e0202 */
[----:B------:R-:W-:-:S04]  /*0160*/  IADD3 R0, PT, PT, R0, UR5, RZ ;  /* 0x0000000500007c10 */ /* 0x000fc8000fffe0ff */
[----:B------:R-:W-:-:S03]  /*0170*/  ISETP.GE.AND P0, PT, R0, UR4, PT ;  /* 0x0000000400007c0c */ /* 0x000fc6000bf06270 */
[----:B------:R-:W-:Y:S10]  /*0180*/  BRA.U !UP0, `(.L_x_0) ;  /* 0x0000000508c87547 */ /* 0x000ff4000b800000 */
[----:B-1----:R-:W2:Y:S01]  /*0190*/  LDG.E R4, desc[UR8][R2.64] ;  /* 0x0000000802047981 */ /* 0x002ea2000c1e1900 */
[----:B------:R-:W0:Y:S01]  /*01a0*/  LDCU.64 UR6, c[0x3][URZ] ;  /* 0x00c00000ff0677ac */ /* 0x000e220008000a00 */
[----:B------:R-:W-:Y:S02]  /*01b0*/  MOV R12, 0xff7fffff ;  /* 0xff7fffff000c7802 */ /* 0x000fe40000000f00 */
[----:B------:R-:W-:Y:S01]  /*01c0*/  IADD3 R15, PT, PT, -R8, 0x4, RZ ;  /* 0x00000004080f7810 */ /* 0x000fe20007ffe1ff */
[----:B------:R-:W1:Y:S01]  /*01d0*/  LDCU UR10, c[0x3][0x8] ;  /* 0x00c00100ff0a77ac */ /* 0x000e620008000800 */
[----:B------:R-:W3:Y:S01]  /*01e0*/  LDCU.64 UR12, c[0x3][0x10] ;  /* 0x00c00200ff0c77ac */ /* 0x000ee20008000a00 */
[C---:B--2---:R-:W-:Y:S02]  /*01f0*/  PRMT R9, R4.reuse, 0x7771, RZ ;  /* 0x0000777104097816 */ /* 0x044fe400000000ff */
[----:B------:R-:W-:Y:S02]  /*0200*/  PRMT R11, R4, 0x7770, RZ ;  /* 0x00007770040b7816 */ /* 0x000fe400000000ff */
[----:B------:R-:W-:-:S02]  /*0210*/  I2FP.F32.U32 R9, R9 ;  /* 0x0000000900097245 */ /* 0x000fc40000201000 */
[----:B------:R-:W-:Y:S02]  /*0220*/  I2FP.F32.U32 R11, R11 ;  /* 0x0000000b000b7245 */ /* 0x000fe40000201000 */
[----:B------:R-:W-:Y:S01]  /*0230*/  PRMT R10, R4, 0x7772, RZ ;  /* 0x00007772040a7816 */ /* 0x000fe200000000ff */
[----:B0-----:R-:W-:Y:S01]  /*0240*/  FADD R5, R9, -UR7 ;  /* 0x8000000709057e21 */ /* 0x001fe20008000000 */
[----:B------:R-:W0:Y:S01]  /*0250*/  LDCU UR7, c[0x3][0xc] ;  /* 0x00c00180ff0777ac */ /* 0x000e220008000800 */
[----:B------:R-:W-:Y:S01]  /*0260*/  FADD R4, R11, -UR6 ;  /* 0x800000060b047e21 */ /* 0x000fe20008000000 */
[----:B------:R-:W-:Y:S01]  /*0270*/  I2FP.F32.U32 R10, R10 ;  /* 0x0000000a000a7245 */ /* 0x000fe20000201000 */
[----:B------:R-:W-:Y:S01]  /*0280*/  FMUL R5, R5, R5 ;  /* 0x0000000505057220 */ /* 0x000fe20000400000 */
[----:B------:R-:W2:Y:S03]  /*0290*/  LDCU UR6, c[0x3][0x20] ;  /* 0x00c00400ff0677ac */ /* 0x000ea60008000800 */
[----:B------:R-:W-:Y:S01]  /*02a0*/  FFMA R5, R4, -R4, -R5 ;  /* 0x8000000404057223 */ /* 0x000fe20000000805 */
[----:B-1----:R-:W-:Y:S01]  /*02b0*/  FADD R4, R10, -UR10 ;  /* 0x8000000a0a047e21 */ /* 0x002fe20008000000 */
[----:B------:R-:W1:Y:S03]  /*02c0*/  LDCU.64 UR10, c[0x3][0x18] ;  /* 0x00c00300ff0a77ac */ /* 0x000e660008000a00 */
[----:B------:R-:W-:Y:S01]  /*02d0*/  FFMA R6, -R4, R4, R5 ;  /* 0x0000000404067223 */ /* 0x000fe20000000105 */
[----:B---3--:R-:W-:-:S04]  /*02e0*/  FADD R5, R9, -UR12 ;  /* 0x8000000c09057e21 */ /* 0x008fc80008000000 */
[----:B------:R-:W-:Y:S01]  /*02f0*/  FSETP.GT.AND P2, PT, R6, -3.40282346638528859812e+38, PT ;  /* 0xff7fffff0600780b */ /* 0x000fe20003f44000 */
[----:B0-----:R-:W-:Y:S01]  /*0300*/  FADD R4, R11, -UR7 ;  /* 0x800000070b047e21 */ /* 0x001fe20008000000 */
[----:B------:R-:W-:Y:S01]  /*0310*/  FMUL R5, R5, R5 ;  /* 0x0000000505057220 */ /* 0x000fe20000400000 */
[----:B------:R-:W0:Y:S03]  /*0320*/  LDCU UR7, c[0x3][0x24] ;  /* 0x00c00480ff0777ac */ /* 0x000e260008000800 */
[----:B------:R-:W-:Y:S01]  /*0330*/  FFMA R5, R4, -R4, -R5 ;  /* 0x8000000404057223 */ /* 0x000fe20000000805 */
[----:B------:R-:W-:Y:S01]  /*0340*/  FADD R4, R10, -UR13 ;  /* 0x8000000d0a047e21 */ /* 0x000fe20008000000 */
[----:B------:R-:W3:Y:S03]  /*0350*/  LDCU.64 UR12, c[0x3][0x28] ;  /* 0x00c00500ff0c77ac */ /* 0x000ee60008000a00 */
[----:B------:R-:W-:Y:S01]  /*0360*/  FFMA R7, -R4, R4, R5 ;  /* 0x0000000404077223 */ /* 0x000fe20000000105 */
[----:B-1----:R-:W-:Y:S01]  /*0370*/  FADD R5, R9, -UR11 ;  /* 0x8000000b09057e21 */ /* 0x002fe20008000000 */
[----:B------:R-:W-:Y:S01]  /*0380*/  @P2 MOV R12, R6 ;  /* 0x00000006000c2202 */ /* 0x000fe20000000f00 */
[----:B------:R-:W-:Y:S01]  /*0390*/  FADD R4, R11, -UR10 ;  /* 0x8000000a0b047e21 */ /* 0x000fe20008000000 */
[----:B------:R4:W-:Y:S01]  /*03a0*/  @P2 STG.E.U8 desc[UR8][R2.64+0x3], RZ ;  /* 0x000003ff02002986 */ /* 0x0009e2000c101108 */
[----:B------:R-:W-:Y:S01]  /*03b0*/  FMUL R5, R5, R5 ;  /* 0x0000000505057220 */ /* 0x000fe20000400000 */
[----:B------:R-:W-:-:S02]  /*03c0*/  FSETP.GT.AND P3, PT, R7, R12, PT ;  /* 0x0000000c0700720b */ /* 0x000fc40003f64000 */
[----:B------:R-:W-:Y:S01]  /*03d0*/  ISETP.NE.AND P2, PT, R15, RZ, PT ;  /* 0x000000ff0f00720c */ /* 0x000fe20003f45270 */
[----:B------:R-:W-:Y:S01]  /*03e0*/  FFMA R5, R4, -R4, -R5 ;  /* 0x8000000404057223 */ /* 0x000fe20000000805 */
[----:B--2---:R-:W-:-:S04]  /*03f0*/  FADD R4, R10, -UR6 ;  /* 0x800000060a047e21 */ /* 0x004fc80008000000 */
[----:B------:R-:W-:Y:S01]  /*0400*/  FFMA R13, -R4, R4, R5 ;  /* 0x00000004040d7223 */ /* 0x000fe20000000105 */
[----:B---3--:R-:W-:Y:S01]  /*0410*/  FADD R5, R9, -UR12 ;  /* 0x8000000c09057e21 */ /* 0x008fe20008000000 */
[----:B0-----:R-:W-:Y:S01]  /*0420*/  FADD R4, R11, -UR7 ;  /* 0x800000070b047e21 */ /* 0x001fe20008000000 */
[----:B------:R-:W-:Y:S02]  /*0430*/  FADD R6, R10, -UR13 ;  /* 0x8000000d0a067e21 */ /* 0x000fe40008000000 */
[----:B------:R-:W-:Y:S01]  /*0440*/  @P3 MOV R12, R7 ;  /* 0x00000007000c3202 */ /* 0x000fe20000000f00 */
[----:B------:R-:W-:-:S03]  /*0450*/  FMUL R5, R5, R5 ;  /* 0x0000000505057220 */ /* 0x000fc60000400000 */
[----:B------:R-:W-:Y:S01]  /*0460*/  FSETP.GT.AND P4, PT, R13, R12, PT ;  /* 0x0000000c0d00720b */ /* 0x000fe20003f84000 */
[----:B------:R-:W-:Y:S01]  /*0470*/  FFMA R5, R4, -R4, -R5 ;  /* 0x8000000404057223 */ /* 0x000fe20000000805 */
[----:B------:R-:W-:-:S03]  /*0480*/  MOV R4, 0x1 ;  /* 0x0000000100047802 */ /* 0x000fc60000000f00 */
[----:B------:R-:W-:Y:S01]  /*0490*/  FFMA R7, -R6, R6, R5 ;  /* 0x0000000606077223 */ /* 0x000fe20000000105 */
[----:B------:R-:W-:Y:S01]  /*04a0*/  MOV R5, 0x2 ;  /* 0x0000000200057802 */ /* 0x000fe20000000f00 */
[----:B------:R4:W-:Y:S01]  /*04b0*/  @P3 STG.E.U8 desc[UR8][R2.64+0x3], R4 ;  /* 0x0000030402003986 */ /* 0x0009e2000c101108 */
[----:B------:R-:W-:-:S05]  /*04c0*/  MOV R6, 0x3 ;  /* 0x0000000300067802 */ /* 0x000fca0000000f00 */
[----:B------:R-:W-:Y:S01]  /*04d0*/  @P4 MOV R12, R13 ;  /* 0x0000000d000c4202 */ /* 0x000fe20000000f00 */
[----:B------:R4:W-:Y:S01]  /*04e0*/  @P4 STG.E.U8 desc[UR8][R2.64+0x3], R5 ;  /* 0x0000030502004986 */ /* 0x0009e2000c101108 */
[----:B------:R-:W-:Y:S02]  /*04f0*/  MOV R13, R8 ;  /* 0x00000008000d7202 */ /* 0x000fe40000000f00 */
[----:B------:R-:W-:-:S13]  /*0500*/  FSETP.GT.AND P1, PT, R7, R12, PT ;  /* 0x0000000c0700720b */ /* 0x000fda0003f24000 */
[----:B------:R4:W-:Y:S01]  /*0510*/  @P1 STG.E.U8 desc[UR8][R2.64+0x3], R6 ;  /* 0x0000030602001986 */ /* 0x0009e2000c101108 */
[----:B------:R-:W-:Y:S01]  /*0520*/  @P1 MOV R12, R7 ;  /* 0x00000007000c1202 */ /* 0x000fe20000000f00 */
[----:B------:R-:W-:Y:S06]  /*0530*/  @!P2 BRA `(.L_x_0) ;  /* 0x0000000000dca947 */ /* 0x000fec0003800000 */
[----:B------:R-:W-:Y:S01]  /*0540*/  HFMA2 R14, -RZ, RZ, 0, 4.291534423828125e-06 ;  /* 0x00000048ff0e7431 */ /* 0x000fe200000001ff */
[----:B------:R-:W-:-:S07]  /*0550*/  MOV R13, 0x4 ;  /* 0x00000004000d7802 */ /* 0x000fce0000000f00 */
.L_x_1:
[----:B0---4-:R-:W0:Y:S01]  /*0560*/  LDC.64 R6, c[0x3][R14+-0x18] ;  /* 0x00fffa000e067b82 */ /* 0x011e220000000a00 */
[----:B------:R-:W-:-:S07]  /*0570*/  IADD3 R15, PT, PT, R15, 0x4, RZ ;  /* 0x000000040f0f7810 */ /* 0x000fce0007ffe0ff */
[----:B------:R-:W1:Y:S08]  /*0580*/  LDC R19, c[0x3][R14+-0x10] ;  /* 0x00fffc000e137b82 */ /* 0x000e700000000800 */
[----:B------:R-:W2:Y:S08]  /*0590*/  LDC.64 R4, c[0x3][R14+-0x8] ;  /* 0x00fffe000e047b82 */ /* 0x000eb00000000a00 */
[----:B------:R-:W3:Y:S01]  /*05a0*/  LDC R18, c[0x3][R14+-0xc] ;  /* 0x00fffd000e127b82 */ /* 0x000ee20000000800 */
[----:B0-----:R-:W-:Y:S01]  /*05b0*/  FADD R7, R9, -R7 ;  /* 0x8000000709077221 */ /* 0x001fe20000000000 */
[----:B------:R-:W-:-:S03]  /*05c0*/  FADD R6, R11, -R6 ;  /* 0x800000060b067221 */ /* 0x000fc60000000000 */
[----:B------:R-:W-:Y:S01]  /*05d0*/  FMUL R7, R7, R7 ;  /* 0x0000000707077220 */ /* 0x000fe20000400000 */
[----:B-1----:R-:W-:-:S03]  /*05e0*/  FADD R20, R10, -R19 ;  /* 0x800000130a147221 */ /* 0x002fc60000000000 */
[----:B------:R-:W-:Y:S02]  /*05f0*/  FFMA R17, R6, -R6, -R7 ;  /* 0x8000000606117223 */ /* 0x000fe40000000807 */
[----:B------:R-:W0:Y:S02]  /*0600*/  LDC.64 R6, c[0x3][R14] ;  /* 0x00c000000e067b82 */ /* 0x000e240000000a00 */
[----:B------:R-:W-:Y:S01]  /*0610*/  FFMA R21, -R20, R20, R17 ;  /* 0x0000001414157223 */ /* 0x000fe20000000111 */
[----:B--2---:R-:W-:-:S04]  /*0620*/  FADD R4, R9, -R4 ;  /* 0x8000000409047221 */ /* 0x004fc80000000000 */
[----:B------:R-:W-:Y:S01]  /*0630*/  FSETP.GT.AND P2, PT, R21, R12, PT ;  /* 0x0000000c1500720b */ /* 0x000fe20003f44000 */
[----:B------:R-:W1:Y:S01]  /*0640*/  LDC R17, c[0x3][R14+0x8] ;  /* 0x00c002000e117b82 */ /* 0x000e620000000800 */
[----:B------:R-:W-:Y:S01]  /*0650*/  FMUL R19, R4, R4 ;  /* 0x0000000404137220 */ /* 0x000fe20000400000 */
[----:B---3--:R-:W-:-:S04]  /*0660*/  FADD R18, R11, -R18 ;  /* 0x800000120b127221 */ /* 0x008fc80000000000 */
[----:B------:R-:W-:Y:S01]  /*0670*/  FFMA R19, R18, -R18, -R19 ;  /* 0x8000001212137223 */ /* 0x000fe20000000813 */
[----:B------:R-:W-:Y:S02]  /*0680*/  FADD R18, R10, -R5 ;  /* 0x800000050a127221 */ /* 0x000fe40000000000 */
[----:B------:R2:W3:Y:S03]  /*0690*/  LDC.64 R4, c[0x3][R14+0x10] ;  /* 0x00c004000e047b82 */ /* 0x0004e60000000a00 */
[----:B------:R-:W-:Y:S01]  /*06a0*/  @P2 MOV R12, R21 ;  /* 0x00000015000c2202 */ /* 0x000fe20000000f00 */
[----:B------:R-:W-:Y:S01]  /*06b0*/  FFMA R19, -R18, R18, R19 ;  /* 0x0000001212137223 */ /* 0x000fe20000000113 */
[----:B------:R4:W-:Y:S01]  /*06c0*/  @P2 STG.E.U8 desc[UR8][R2.64+0x3], R13 ;  /* 0x0000030d02002986 */ /* 0x0009e2000c101108 */
[----:B0-----:R-:W-:Y:S01]  /*06d0*/  FADD R7, R9, -R7 ;  /* 0x8000000709077221 */ /* 0x001fe20000000000 */
[----:B------:R-:W-:Y:S01]  /*06e0*/  FADD R6, R11, -R6 ;  /* 0x800000060b067221 */ /* 0x000fe20000000000 */
[----:B------:R-:W-:Y:S01]  /*06f0*/  ISETP.NE.AND P2, PT, R15, RZ, PT ;  /* 0x000000ff0f00720c */ /* 0x000fe20003f45270 */
[----:B------:R2:W0:Y:S01]  /*0700*/  LDC R18, c[0x3][R14+0xc] ;  /* 0x00c003000e127b82 */ /* 0x0004220000000800 */
[----:B------:R-:W-:Y:S01]  /*0710*/  FSETP.GT.AND P3, PT, R19, R12, PT ;  /* 0x0000000c1300720b */ /* 0x000fe20003f64000 */
[----:B------:R-:W-:-:S04]  /*0720*/  FMUL R7, R7, R7 ;  /* 0x0000000707077220 */ /* 0x000fc80000400000 */
[----:B------:R-:W-:Y:S01]  /*0730*/  FFMA R7, R6, -R6, -R7 ;  /* 0x8000000606077223 */ /* 0x000fe20000000807 */
[----:B-1----:R-:W-:Y:S01]  /*0740*/  FADD R6, R10, -R17 ;  /* 0x800000110a067221 */ /* 0x002fe20000000000 */
[----:B--2---:R-:W-:-:S03]  /*0750*/  IADD3 R14, PT, PT, R14, 0x30, RZ ;  /* 0x000000300e0e7810 */ /* 0x004fc60007ffe0ff */
[----:B------:R-:W-:-:S03]  /*0760*/  FFMA R17, -R6, R6, R7 ;  /* 0x0000000606117223 */ /* 0x000fc60000000107 */
[----:B------:R-:W-:Y:S01]  /*0770*/  @P3 MOV R12, R19 ;  /* 0x00000013000c3202 */ /* 0x000fe20000000f00 */
[----:B---3--:R-:W-:-:S03]  /*0780*/  FADD R4, R9, -R4 ;  /* 0x8000000409047221 */ /* 0x008fc60000000000 */
[----:B------:R-:W-:Y:S01]  /*0790*/  FSETP.GT.AND P4, PT, R17, R12, PT ;  /* 0x0000000c1100720b */ /* 0x000fe20003f84000 */
[----:B------:R-:W-:Y:S01]  /*07a0*/  FMUL R7, R4, R4 ;  /* 0x0000000404077220 */ /* 0x000fe20000400000 */
[----:B------:R-:W-:Y:S01]  /*07b0*/  FADD R4, R10, -R5 ;  /* 0x800000050a047221 */ /* 0x000fe20000000000 */
[----:B0-----:R-:W-:-:S04]  /*07c0*/  FADD R18, R11, -R18 ;  /* 0x800000120b127221 */ /* 0x001fc80000000000 */
[----:B------:R-:W-:-:S06]  /*07d0*/  FFMA R7, R18, -R18, -R7 ;  /* 0x8000001212077223 */ /* 0x000fcc0000000807 */
[----:B------:R-:W-:Y:S01]  /*07e0*/  @P4 MOV R12, R17 ;  /* 0x00000011000c4202 */ /* 0x000fe20000000f00 */
[----:B------:R-:W-:Y:S01]  /*07f0*/  FFMA R19, -R4, R4, R7 ;  /* 0x0000000404137223 */ /* 0x000fe20000000107 */
[C---:B------:R-:W-:Y:S02]  /*0800*/  @P3 IADD3 R17, PT, PT, R13.reuse, 0x1, RZ ;  /* 0x000000010d113810 */ /* 0x040fe40007ffe0ff */
[----:B------:R-:W-:Y:S02]  /*0810*/  @P4 IADD3 R7, PT, PT, R13, 0x2, RZ ;  /* 0x000000020d074810 */ /* 0x000fe40007ffe0ff */
[----:B------:R-:W-:Y:S01]  /*0820*/  FSETP.GT.AND P1, PT, R19, R12, PT ;  /* 0x0000000c1300720b */ /* 0x000fe20003f24000 */
[----:B------:R0:W-:Y:S04]  /*0830*/  @P3 STG.E.U8 desc[UR8][R2.64+0x3], R17 ;  /* 0x0000031102003986 */ /* 0x0001e8000c101108 */
[----:B------:R0:W-:Y:S08]  /*0840*/  @P4 STG.E.U8 desc[UR8][R2.64+0x3], R7 ;  /* 0x0000030702004986 */ /* 0x0001f0000c101108 */
[----:B------:R-:W-:-:S02]  /*0850*/  @P1 IADD3 R5, PT, PT, R13, 0x3, RZ ;  /* 0x000000030d051810 */ /* 0x000fc40007ffe0ff */
[----:B------:R-:W-:Y:S02]  /*0860*/  @P1 MOV R12, R19 ;  /* 0x00000013000c1202 */ /* 0x000fe40000000f00 */
[----:B----4-:R-:W-:Y:S01]  /*0870*/  IADD3 R13, PT, PT, R13, 0x4, RZ ;  /* 0x000000040d0d7810 */ /* 0x010fe20007ffe0ff */
[----:B------:R0:W-:Y:S01]  /*0880*/  @P1 STG.E.U8 desc[UR8][R2.64+0x3], R5 ;  /* 0x0000030502001986 */ /* 0x0001e2000c101108 */
[----:B------:R-:W-:Y:S05]  /*0890*/  @P2 BRA `(.L_x_1) ;  /* 0xfffffffc00302947 */ /* 0x000fea000383ffff */
[----:B------:R-:W-:-:S07]  /*08a0*/  MOV R13, R8 ;  /* 0x00000008000d7202 */ /* 0x000fce0000000f00 */
.L_x_0:
[----:B------:R-:W-:-:S13]  /*08b0*/  ISETP.NE.AND P1, PT, R16, RZ, PT ;  /* 0x000000ff1000720c */ /* 0x000fda0003f25270 */
[----:B------:R-:W-:Y:S05]  /*08c0*/  @!P1 BRA `(.L_x_2) ;  /* 0x0000000000dc9947 */ /* 0x000fea0003800000 */
[----:B------:R-:W2:Y:S01]  /*08d0*/  LDCU UR6, c[0x0][0x390] ;  /* 0x00007200ff0677ac */ /* 0x000ea20008000800 */
[----:B------:R-:W-:Y:S01]  /*08e0*/  ISETP.NE.AND P1, PT, R16, 0x1, PT ;  /* 0x000000011000780c */ /* 0x000fe20003f25270 */
[----:B--2---:R-:W-:-:S12]  /*08f0*/  ULOP3.LUT UP0, URZ, UR6, 0x1, URZ, 0xc0, !UPT ;  /* 0x0000000106ff7892 */ /* 0x004fd8000f80c0ff */
[----:B------:R-:W-:Y:S05]  /*0900*/  @!P1 BRA `(.L_x_3) ;  /* 0x0000000000809947 */ /* 0x000fea0003800000 */
[----:B-1----:R-:W2:Y:S01]  /*0910*/  LDG.E R9, desc[UR8][R2.64] ;  /* 0x0000000802097981 */ /* 0x002ea2000c1e1900 */
[----:B------:R-:W-:-:S04]  /*0920*/  IMAD R14, R13, 0xc, RZ ;  /* 0x0000000c0d0e7824 */ /* 0x000fc800078e02ff */
[----:B0---4-:R-:W0:Y:S08]  /*0930*/  LDC.64 R6, c[0x3][R14] ;  /* 0x00c000000e067b82 */ /* 0x011e300000000a00 */
[----:B------:R-:W1:Y:S08]  /*0940*/  LDC R15, c[0x3][R14+0x8] ;  /* 0x00c002000e0f7b82 */ /* 0x000e700000000800 */
[----:B------:R-:W3:Y:S01]  /*0950*/  LDC.64 R4, c[0x3][R14+0x10] ;  /* 0x00c004000e047b82 */ /* 0x000ee20000000a00 */
[----:B--2---:R-:W-:-:S02]  /*0960*/  PRMT R11, R9, 0x7771, RZ ;  /* 0x00007771090b7816 */ /* 0x004fc400000000ff */
[----:B------:R-:W-:Y:S02]  /*0970*/  PRMT R10, R9, 0x7770, RZ ;  /* 0x00007770090a7816 */ /* 0x000fe400000000ff */
[----:B------:R-:W-:-:S03]  /*0980*/  I2FP.F32.U32 R17, R11 ;  /* 0x0000000b00117245 */ /* 0x000fc60000201000 */
[----:B------:R-:W2:Y:S01]  /*0990*/  LDC R11, c[0x3][R14+0xc] ;  /* 0x00c003000e0b7b82 */ /* 0x000ea20000000800 */
[----:B------:R-:W-:Y:S02]  /*09a0*/  I2FP.F32.U32 R10, R10 ;  /* 0x0000000a000a7245 */ /* 0x000fe40000201000 */
[----:B------:R-:W-:Y:S01]  /*09b0*/  PRMT R9, R9, 0x7772, RZ ;  /* 0x0000777209097816 */ /* 0x000fe200000000ff */
[C---:B0-----:R-:W-:Y:S01]  /*09c0*/  FADD R7, R17.reuse, -R7 ;  /* 0x8000000711077221 */ /* 0x041fe20000000000 */
[----:B---3--:R-:W-:Y:S01]  /*09d0*/  FADD R4, R17, -R4 ;  /* 0x8000000411047221 */ /* 0x008fe20000000000 */
[----:B------:R-:W-:Y:S01]  /*09e0*/  FADD R6, R10, -R6 ;  /* 0x800000060a067221 */ /* 0x000fe20000000000 */
[----:B------:R-:W-:Y:S01]  /*09f0*/  I2FP.F32.U32 R18, R9 ;  /* 0x0000000900127245 */ /* 0x000fe20000201000 */
[----:B------:R-:W-:Y:S01]  /*0a00*/  FMUL R7, R7, R7 ;  /* 0x0000000707077220 */ /* 0x000fe20000400000 */
[----:B------:R-:W-:-:S03]  /*0a10*/  FMUL R4, R4, R4 ;  /* 0x0000000404047220 */ /* 0x000fc60000400000 */
[----:B------:R-:W-:Y:S01]  /*0a20*/  FFMA R7, R6, -R6, -R7 ;  /* 0x8000000606077223 */ /* 0x000fe20000000807 */
[C---:B-1----:R-:W-:Y:S01]  /*0a30*/  FADD R6, R18.reuse, -R15 ;  /* 0x8000000f12067221 */ /* 0x042fe20000000000 */
[----:B------:R-:W-:-:S03]  /*0a40*/  FADD R5, R18, -R5 ;  /* 0x8000000512057221 */ /* 0x000fc60000000000 */
[----:B------:R-:W-:-:S05]  /*0a50*/  FFMA R7, -R6, R6, R7 ;  /* 0x0000000606077223 */ /* 0x000fca0000000107 */
[----:B------:R-:W-:Y:S01]  /*0a60*/  FSETP.GT.AND P1, PT, R7, R12, PT ;  /* 0x0000000c0700720b */ /* 0x000fe20003f24000 */
[----:B--2---:R-:W-:-:S04]  /*0a70*/  FADD R11, R10, -R11 ;  /* 0x8000000b0a0b7221 */ /* 0x004fc80000000000 */
[----:B------:R-:W-:-:S04]  /*0a80*/  FFMA R4, R11, -R11, -R4 ;  /* 0x8000000b0b047223 */ /* 0x000fc80000000804 */
[----:B------:R-:W-:-:S04]  /*0a90*/  FFMA R9, -R5, R5, R4 ;  /* 0x0000000505097223 */ /* 0x000fc80000000104 */
[----:B------:R-:W-:Y:S01]  /*0aa0*/  @P1 MOV R12, R7 ;  /* 0x00000007000c1202 */ /* 0x000fe20000000f00 */
[----:B------:R0:W-:Y:S03]  /*0ab0*/  @P1 STG.E.U8 desc[UR8][R2.64+0x3], R13 ;  /* 0x0000030d02001986 */ /* 0x0001e6000c101108 */
[----:B------:R-:W-:-:S13]  /*0ac0*/  FSETP.GT.AND P2, PT, R9, R12, PT ;  /* 0x0000000c0900720b */ /* 0x000fda0003f44000 */
[C---:B------:R-:W-:Y:S02]  /*0ad0*/  @P2 IADD3 R5, PT, PT, R13.reuse, 0x1, RZ ;  /* 0x000000010d052810 */ /* 0x040fe40007ffe0ff */
[----:B------:R-:W-:Y:S02]  /*0ae0*/  @P2 MOV R12, R9 ;  /* 0x00000009000c2202 */ /* 0x000fe40000000f00 */
[----:B0-----:R-:W-:Y:S01]  /*0af0*/  IADD3 R13, PT, PT, R13, 0x2, RZ ;  /* 0x000000020d0d7810 */ /* 0x001fe20007ffe0ff */
[----:B------:R2:W-:Y:S06]  /*0b00*/  @P2 STG.E.U8 desc[UR8][R2.64+0x3], R5 ;  /* 0x0000030502002986 */ /* 0x0005ec000c101108 */
.L_x_3:
[----:B------:R-:W-:Y:S05]  /*0b10*/  BRA.U !UP0, `(.L_x_2) ;  /* 0x0000000108487547 */ /* 0x000fea000b800000 */
[----:B-1--4-:R-:W3:Y:S01]  /*0b20*/  LDG.E R6, desc[UR8][R2.64] ;  /* 0x0000000802067981 */ /* 0x012ee2000c1e1900 */
[----:B------:R-:W-:-:S04]  /*0b30*/  IMAD R10, R13, 0xc, RZ ;  /* 0x0000000c0d0a7824 */ /* 0x000fc800078e02ff */
[----:B0-2---:R-:W0:Y:S08]  /*0b40*/  LDC.64 R4, c[0x3][R10] ;  /* 0x00c000000a047b82 */ /* 0x005e300000000a00 */
[----:B------:R-:W1:Y:S01]  /*0b50*/  LDC R11, c[0x3][R10+0x8] ;  /* 0x00c002000a0b7b82 */ /* 0x000e620000000800 */
[C---:B---3--:R-:W-:Y:S02]  /*0b60*/  PRMT R9, R6.reuse, 0x7771, RZ ;  /* 0x0000777106097816 */ /* 0x048fe400000000ff */
[----:B------:R-:W-:-:S02]  /*0b70*/  PRMT R7, R6, 0x7770, RZ ;  /* 0x0000777006077816 */ /* 0x000fc400000000ff */
[----:B------:R-:W-:Y:S02]  /*0b80*/  I2FP.F32.U32 R14, R9 ;  /* 0x00000009000e7245 */ /* 0x000fe40000201000 */
[----:B------:R-:W-:Y:S02]  /*0b90*/  PRMT R6, R6, 0x7772, RZ ;  /* 0x0000777206067816 */ /* 0x000fe400000000ff */
[----:B------:R-:W-:Y:S01]  /*0ba0*/  I2FP.F32.U32 R7, R7 ;  /* 0x0000000700077245 */ /* 0x000fe20000201000 */
[----:B0-----:R-:W-:Y:S01]  /*0bb0*/  FADD R5, R14, -R5 ;  /* 0x800000050e057221 */ /* 0x001fe20000000000 */
[----:B------:R-:W-:-:S03]  /*0bc0*/  I2FP.F32.U32 R6, R6 ;  /* 0x0000000600067245 */ /* 0x000fc60000201000 */
[----:B------:R-:W-:Y:S01]  /*0bd0*/  FADD R4, R7, -R4 ;  /* 0x8000000407047221 */ /* 0x000fe20000000000 */
[----:B------:R-:W-:Y:S01]  /*0be0*/  FMUL R5, R5, R5 ;  /* 0x0000000505057220 */ /* 0x000fe20000400000 */
[----:B-1----:R-:W-:-:S03]  /*0bf0*/  FADD R6, R6, -R11 ;  /* 0x8000000b06067221 */ /* 0x002fc60000000000 */
[----:B------:R-:W-:-:S04]  /*0c00*/  FFMA R5, R4, -R4, -R5 ;  /* 0x8000000404057223 */ /* 0x000fc80000000805 */
[----:B------:R-:W-:-:S05]  /*0c10*/  FFMA R5, -R6, R6, R5 ;  /* 0x0000000606057223 */ /* 0x000fca0000000105 */
[----:B------:R-:W-:-:S13]  /*0c20*/  FSETP.GT.AND P1, PT, R5, R12, PT ;  /* 0x0000000c0500720b */ /* 0x000fda0003f24000 */
[----:B------:R3:W-:Y:S02]  /*0c30*/  @P1 STG.E.U8 desc[UR8][R2.64+0x3], R13 ;  /* 0x0000030d02001986 */ /* 0x0007e4000c101108 */
.L_x_2:
[----:B------:R-:W-:Y:S05]  /*0c40*/  @!P0 BRA `(.L_x_4) ;  /* 0xfffffff4002c8947 */ /* 0x000fea000383ffff */
[----:B-1----:R-:W-:Y:S05]  /*0c50*/  EXIT ;  /* 0x000000000000794d */ /* 0x002fea0003800000 */
.L_x_5:
[----:B------:R-:W-:-:S00]  /*0c60*/  BRA `(.L_x_5) ;  /* 0xfffffffc00fc7947 */ /* 0x000fc0000383ffff */
[----:B------:R-:W-:-:S00]  /*0c70*/  NOP ;  /* 0x0000000000007918 */ /* 0x000fc00000000000 */
        /* <DEDUP_REMOVED lines=8> */
.L_x_6:


//--------------------- .nv.shared.reserved.0     --------------------------
	.section	.nv.shared.reserved.0,"aw",@nobits
	.weak		__nv_reservedSMEM_offset_0_alias
	.size		__nv_reservedSMEM_offset_0_alias, 0, 64
	.other		__nv_reservedSMEM_offset_0_alias,@"STO_CUDA_RESERVED_SHARED STV_DEFAULT"
__nv_reservedSMEM_offset_0_alias:
	.zero		0
	.zero		64


//--------------------- .nv.constant0._Z6kernelP6uchar4iii --------------------------
	.section	.nv.constant0._Z6kernelP6uchar4iii,"a",@progbits
	.sectionflags	@""
	.align	4
.nv.constant0._Z6kernelP6uchar4iii:
	.zero		916


//--------------------- SYMBOLS --------------------------

	.type		.nv.reservedSmem.offset0,@object
	.size		.nv.reservedSmem.offset0,0x4
